	.headerflags	@"EF_CUDA_TEXMODE_UNIFIED EF_CUDA_64BIT_ADDRESS EF_CUDA_ACCELERATORS EF_CUDA_SM90 EF_CUDA_VIRTUAL_SM(EF_CUDA_SM90)"
	.elftype	@"ET_EXEC"


//--------------------- .nv.info                  --------------------------
	.section	.nv.info,"",@"SHT_CUDA_INFO"
	.align	4


	//----- nvinfo : EIATTR_REGCOUNT
	.align		4
        /*0000*/ 	.byte	0x04, 0x2f
        /*0002*/ 	.short	(.L_3 - .L_2)
	.align		4
.L_2:
        /*0004*/ 	.word	index@(triton_poi_fused__native_batch_norm_legit_no_training_add_10)
        /*0008*/ 	.word	0x00000022


	//----- nvinfo : EIATTR_MIN_STACK_SIZE
	.align		4
.L_3:
        /*000c*/ 	.byte	0x04, 0x12
        /*000e*/ 	.short	(.L_5 - .L_4)
	.align		4
.L_4:
        /*0010*/ 	.word	index@(triton_poi_fused__native_batch_norm_legit_no_training_add_10)
        /*0014*/ 	.word	0x00000000


	//----- nvinfo : EIATTR_FRAME_SIZE
	.align		4
.L_5:
        /*0018*/ 	.byte	0x04, 0x11
        /*001a*/ 	.short	(.L_7 - .L_6)
	.align		4
.L_6:
        /*001c*/ 	.word	index@(triton_poi_fused__native_batch_norm_legit_no_training_add_10)
        /*0020*/ 	.word	0x00000000


	//----- nvinfo : EIATTR_MIN_STACK_SIZE
	.align		4
.L_7:
        /*0024*/ 	.byte	0x04, 0x12
        /*0026*/ 	.short	(.L_9 - .L_8)
	.align		4
.L_8:
        /*0028*/ 	.word	index@(triton_poi_fused__native_batch_norm_legit_no_training_add_10)
        /*002c*/ 	.word	0x00000000
.L_9:


//--------------------- .nv.info.triton_poi_fused__native_batch_norm_legit_no_training_add_10 --------------------------
	.section	.nv.info.triton_poi_fused__native_batch_norm_legit_no_training_add_10,"",@"SHT_CUDA_INFO"
	.sectionflags	@""
	.align	4


	//----- nvinfo : EIATTR_CUDA_API_VERSION
	.align		4
        /*0000*/ 	.byte	0x04, 0x37
        /*0002*/ 	.short	(.L_11 - .L_10)
.L_10:
        /*0004*/ 	.word	0x0000007c


	//----- nvinfo : EIATTR_KPARAM_INFO
	.align		4
.L_11:
        /*0008*/ 	.byte	0x04, 0x17
        /*000a*/ 	.short	(.L_13 - .L_12)
.L_12:
        /*000c*/ 	.word	0x00000000
        /*0010*/ 	.short	0x000b
        /*0012*/ 	.short	0x0058
        /*0014*/ 	.byte	0x00, 0xf0, 0x11, 0x00


	//----- nvinfo : EIATTR_KPARAM_INFO
	.align		4
.L_13:
        /*0018*/ 	.byte	0x04, 0x17
        /*001a*/ 	.short	(.L_15 - .L_14)
.L_14:
        /*001c*/ 	.word	0x00000000
        /*0020*/ 	.short	0x000a
        /*0022*/ 	.short	0x0050
        /*0024*/ 	.byte	0x00, 0xf4, 0x21, 0x00


	//----- nvinfo : EIATTR_KPARAM_INFO
	.align		4
.L_15:
        /*0028*/ 	.byte	0x04, 0x17
        /*002a*/ 	.short	(.L_17 - .L_16)
.L_16:
        /*002c*/ 	.word	0x00000000
        /*0030*/ 	.short	0x0009
        /*0032*/ 	.short	0x0048
        /*0034*/ 	.byte	0x00, 0xf4, 0x21, 0x00


	//----- nvinfo : EIATTR_KPARAM_INFO
	.align		4
.L_17:
        /*0038*/ 	.byte	0x04, 0x17
        /*003a*/ 	.short	(.L_19 - .L_18)
.L_18:
        /*003c*/ 	.word	0x00000000
        /*0040*/ 	.short	0x0008
        /*0042*/ 	.short	0x0040
        /*0044*/ 	.byte	0x00, 0xf4, 0x21, 0x00


	//----- nvinfo : EIATTR_KPARAM_INFO
	.align		4
.L_19:
        /*0048*/ 	.byte	0x04, 0x17
        /*004a*/ 	.short	(.L_21 - .L_20)
.L_20:
        /*004c*/ 	.word	0x00000000
        /*0050*/ 	.short	0x0007
        /*0052*/ 	.short	0x0038
        /*0054*/ 	.byte	0x00, 0xf4, 0x21, 0x00


	//----- nvinfo : EIATTR_KPARAM_INFO
	.align		4
.L_21:
        /*0058*/ 	.byte	0x04, 0x17
        /*005a*/ 	.short	(.L_23 - .L_22)
.L_22:
        /*005c*/ 	.word	0x00000000
        /*0060*/ 	.short	0x0006
        /*0062*/ 	.short	0x0030
        /*0064*/ 	.byte	0x00, 0xf4, 0x21, 0x00


	//----- nvinfo : EIATTR_KPARAM_INFO
	.align		4
.L_23:
        /*0068*/ 	.byte	0x04, 0x17
        /*006a*/ 	.short	(.L_25 - .L_24)
.L_24:
        /*006c*/ 	.word	0x00000000
        /*0070*/ 	.short	0x0005
        /*0072*/ 	.short	0x0028
        /*0074*/ 	.byte	0x00, 0xf4, 0x21, 0x00


	//----- nvinfo : EIATTR_KPARAM_INFO
	.align		4
.L_25:
        /*0078*/ 	.byte	0x04, 0x17
        /*007a*/ 	.short	(.L_27 - .L_26)
.L_26:
        /*007c*/ 	.word	0x00000000
        /*0080*/ 	.short	0x0004
        /*0082*/ 	.short	0x0020
        /*0084*/ 	.byte	0x00, 0xf4, 0x21, 0x00


	//----- nvinfo : EIATTR_KPARAM_INFO
	.align		4
.L_27:
        /*0088*/ 	.byte	0x04, 0x17
        /*008a*/ 	.short	(.L_29 - .L_28)
.L_28:
        /*008c*/ 	.word	0x00000000
        /*0090*/ 	.short	0x0003
        /*0092*/ 	.short	0x0018
        /*0094*/ 	.byte	0x00, 0xf4, 0x21, 0x00


	//----- nvinfo : EIATTR_KPARAM_INFO
	.align		4
.L_29:
        /*0098*/ 	.byte	0x04, 0x17
        /*009a*/ 	.short	(.L_31 - .L_30)
.L_30:
        /*009c*/ 	.word	0x00000000
        /*00a0*/ 	.short	0x0002
        /*00a2*/ 	.short	0x0010
        /*00a4*/ 	.byte	0x00, 0xf4, 0x21, 0x00


	//----- nvinfo : EIATTR_KPARAM_INFO
	.align		4
.L_31:
        /*00a8*/ 	.byte	0x04, 0x17
        /*00aa*/ 	.short	(.L_33 - .L_32)
.L_32:
        /*00ac*/ 	.word	0x00000000
        /*00b0*/ 	.short	0x0001
        /*00b2*/ 	.short	0x0008
        /*00b4*/ 	.byte	0x00, 0xf4, 0x21, 0x00


	//----- nvinfo : EIATTR_KPARAM_INFO
	.align		4
.L_33:
        /*00b8*/ 	.byte	0x04, 0x17
        /*00ba*/ 	.short	(.L_35 - .L_34)
.L_34:
        /*00bc*/ 	.word	0x00000000
        /*00c0*/ 	.short	0x0000
        /*00c2*/ 	.short	0x0000
        /*00c4*/ 	.byte	0x00, 0xf4, 0x21, 0x00


	//----- nvinfo : EIATTR_SPARSE_MMA_MASK
	.align		4
.L_35:
        /*00c8*/ 	.byte	0x03, 0x50
        /*00ca*/ 	.short	0x0000


	//----- nvinfo : EIATTR_MAXREG_COUNT
	.align		4
        /*00cc*/ 	.byte	0x03, 0x1b
        /*00ce*/ 	.short	0x00ff


	//----- nvinfo : EIATTR_EXIT_INSTR_OFFSETS
	.align		4
        /*00d0*/ 	.byte	0x04, 0x1c
        /*00d2*/ 	.short	(.L_37 - .L_36)


	//   ....[0]....
.L_36:
        /*00d4*/ 	.word	0x000009a0


	//----- nvinfo : EIATTR_REQNTID
	.align		4
.L_37:
        /*00d8*/ 	.byte	0x04, 0x10
        /*00da*/ 	.short	(.L_39 - .L_38)
.L_38:
        /*00dc*/ 	.word	0x00000080
        /*00e0*/ 	.word	0x00000001
        /*00e4*/ 	.word	0x00000001


	//----- nvinfo : EIATTR_CBANK_PARAM_SIZE
	.align		4
.L_39:
        /*00e8*/ 	.byte	0x03, 0x19
        /*00ea*/ 	.short	0x005c


	//----- nvinfo : EIATTR_PARAM_CBANK
	.align		4
        /*00ec*/ 	.byte	0x04, 0x0a
        /*00ee*/ 	.short	(.L_41 - .L_40)
	.align		4
.L_40:
        /*00f0*/ 	.word	index@(.nv.constant0.triton_poi_fused__native_batch_norm_legit_no_training_add_10)
        /*00f4*/ 	.short	0x0210
        /*00f6*/ 	.short	0x005c


	//----- nvinfo : EIATTR_SW_WAR
	.align		4
.L_41:
        /*00f8*/ 	.byte	0x04, 0x36
        /*00fa*/ 	.short	(.L_43 - .L_42)
.L_42:
        /*00fc*/ 	.word	0x00000008
.L_43:


//--------------------- .nv.callgraph             --------------------------
	.section	.nv.callgraph,"",@"SHT_CUDA_CALLGRAPH"
	.align	4
	.sectionentsize	8
	.align		4
        /*0000*/ 	.word	0x00000000
	.align		4
        /*0004*/ 	.word	0xffffffff
	.align		4
        /*0008*/ 	.word	0x00000000
	.align		4
        /*000c*/ 	.word	0xfffffffe
	.align		4
        /*0010*/ 	.word	0x00000000
	.align		4
        /*0014*/ 	.word	0xfffffffd
	.align		4
        /*0018*/ 	.word	0x00000000
	.align		4
        /*001c*/ 	.word	0xfffffffc


//--------------------- .nv.constant4             --------------------------
	.section	.nv.constant4,"a",@progbits
	.align	8
	.align		8
.nv.constant4:
        /*0000*/ 	.dword	_$_str
	.align		8
        /*0008*/ 	.dword	_$_str_$_2


//--------------------- .text.triton_poi_fused__native_batch_norm_legit_no_training_add_10 --------------------------
	.section	.text.triton_poi_fused__native_batch_norm_legit_no_training_add_10,"ax",@progbits
	.align	128
        .global         triton_poi_fused__native_batch_norm_legit_no_training_add_10
        .type           triton_poi_fused__native_batch_norm_legit_no_training_add_10,@function
        .size           triton_poi_fused__native_batch_norm_legit_no_training_add_10,(.L_x_1 - triton_poi_fused__native_batch_norm_legit_no_training_add_10)
        .other          triton_poi_fused__native_batch_norm_legit_no_training_add_10,@"STO_CUDA_ENTRY STV_DEFAULT"
triton_poi_fused__native_batch_norm_legit_no_training_add_10:
.text.triton_poi_fused__native_batch_norm_legit_no_training_add_10:
[----:B------:R-:W-:Y:S01]  /*0000*/  LDC R1, c[0x0][0x28] ;  /* 0x00000a00ff017b82 */ /* 0x000fe20000000800 */
[----:B------:R-:W1:Y:S07]  /*0010*/  S2R R0, SR_TID.X ;  /* 0x0000000000007919 */ /* 0x000e6e0000002100 */
[----:B------:R-:W2:Y:S01]  /*0020*/  LDC.64 R4, c[0x0][0x220] ;  /* 0x00008800ff047b82 */ /* 0x000ea20000000a00 */
[----:B------:R-:W-:Y:S01]  /*0030*/  ULDC.64 UR4, c[0x0][0x208] ;  /* 0x0000820000047ab9 */ /* 0x000fe20000000a00 */
[----:B------:R-:W3:Y:S06]  /*0040*/  S2R R7, SR_CTAID.X ;  /* 0x0000000000077919 */ /* 0x000eec0000002500 */
[----:B------:R-:W4:Y:S08]  /*0050*/  LDC.64 R28, c[0x0][0x210] ;  /* 0x00008400ff1c7b82 */ /* 0x000f300000000a00 */
[----:B------:R-:W5:Y:S08]  /*0060*/  LDC.64 R16, c[0x0][0x218] ;  /* 0x00008600ff107b82 */ /* 0x000f700000000a00 */
[----:B------:R-:W5:Y:S01]  /*0070*/  LDC.64 R20, c[0x0][0x228] ;  /* 0x00008a00ff147b82 */ /* 0x000f620000000a00 */
[----:B-1----:R-:W-:-:S07]  /*0080*/  SHF.L.U32 R0, R0, 0x2, RZ ;  /* 0x0000000200007819 */ /* 0x002fce00000006ff */
[----:B------:R-:W1:Y:S01]  /*0090*/  LDC.64 R8, c[0x0][0x230] ;  /* 0x00008c00ff087b82 */ /* 0x000e620000000a00 */
[----:B---3--:R-:W-:Y:S02]  /*00a0*/  SHF.R.S32.HI R3, RZ, 0x16, R7 ;  /* 0x00000016ff037819 */ /* 0x008fe40000011407 */
[----:B------:R-:W-:Y:S02]  /*00b0*/  LOP3.LUT R0, R0, 0x1fc, RZ, 0xc0, !PT ;  /* 0x000001fc00007812 */ /* 0x000fe400078ec0ff */
[----:B------:R-:W-:Y:S02]  /*00c0*/  SGXT R3, R3, 0x1 ;  /* 0x000000010303781a */ /* 0x000fe40000000200 */
[----:B------:R-:W-:-:S04]  /*00d0*/  LEA R0, R7, R0, 0x9 ;  /* 0x0000000007007211 */ /* 0x000fc800078e48ff */
[----:B------:R-:W-:-:S04]  /*00e0*/  LEA.HI R3, R3, R0, RZ, 0x6 ;  /* 0x0000000003037211 */ /* 0x000fc800078f30ff */
[----:B------:R-:W-:-:S04]  /*00f0*/  LOP3.LUT R3, R3, 0xffffffc0, RZ, 0xc0, !PT ;  /* 0xffffffc003037812 */ /* 0x000fc800078ec0ff */
[----:B------:R-:W-:-:S05]  /*0100*/  IADD3 R3, R0, -R3, RZ ;  /* 0x8000000300037210 */ /* 0x000fca0007ffe0ff */
[----:B--2---:R-:W-:-:S06]  /*0110*/  IMAD.WIDE R4, R3, 0x4, R4 ;  /* 0x0000000403047825 */ /* 0x004fcc00078e0204 */
[----:B------:R-:W2:Y:S01]  /*0120*/  LDG.E.EL.128 R4, desc[UR4][R4.64] ;  /* 0x0000000404047981 */ /* 0x000ea2000c2e1d00 */
[----:B----4-:R-:W-:-:S04]  /*0130*/  IMAD.WIDE R28, R0, 0x4, R28 ;  /* 0x00000004001c7825 */ /* 0x010fc800078e021c */
[C---:B-----5:R-:W-:Y:S02]  /*0140*/  IMAD.WIDE R16, R3.reuse, 0x4, R16 ;  /* 0x0000000403107825 */ /* 0x060fe400078e0210 */
[----:B------:R-:W3:Y:S04]  /*0150*/  LDG.E.128 R28, desc[UR4][R28.64] ;  /* 0x000000041c1c7981 */ /* 0x000ee8000c1e1d00 */
[----:B------:R-:W3:Y:S01]  /*0160*/  LDG.E.EL.128 R16, desc[UR4][R16.64] ;  /* 0x0000000410107981 */ /* 0x000ee2000c2e1d00 */
[----:B0-----:R-:W-:-:S04]  /*0170*/  IMAD.WIDE R20, R3, 0x4, R20 ;  /* 0x0000000403147825 */ /* 0x001fc800078e0214 */
[----:B-1----:R-:W-:Y:S02]  /*0180*/  IMAD.WIDE R8, R3, 0x4, R8 ;  /* 0x0000000403087825 */ /* 0x002fe400078e0208 */
[----:B------:R-:W4:Y:S04]  /*0190*/  LDG.E.EL.128 R20, desc[UR4][R20.64] ;  /* 0x0000000414147981 */ /* 0x000f28000c2e1d00 */
[----:B------:R0:W4:Y:S01]  /*01a0*/  LDG.E.EL.128 R24, desc[UR4][R8.64] ;  /* 0x0000000408187981 */ /* 0x000122000c2e1d00 */
[----:B------:R-:W-:Y:S01]  /*01b0*/  HFMA2.MMA R2, -RZ, RZ, 1.625, 0 ;  /* 0x3e800000ff027435 */ /* 0x000fe200000001ff */
[----:B--2---:R-:W-:Y:S01]  /*01c0*/  FADD R4, R4, 9.9999997473787516356e-06 ;  /* 0x3727c5ac04047421 */ /* 0x004fe20000000000 */
[----:B------:R-:W-:Y:S01]  /*01d0*/  FADD R11, R5, 9.9999997473787516356e-06 ;  /* 0x3727c5ac050b7421 */ /* 0x000fe20000000000 */
[----:B------:R-:W-:-:S02]  /*01e0*/  FADD R6, R6, 9.9999997473787516356e-06 ;  /* 0x3727c5ac06067421 */ /* 0x000fc40000000000 */
[----:B------:R1:W2:Y:S01]  /*01f0*/  MUFU.SQRT R12, R4 ;  /* 0x00000004000c7308 */ /* 0x0002a20000002000 */
[----:B---3--:R-:W-:-:S07]  /*0200*/  FADD R28, R28, -R16 ;  /* 0x800000101c1c7221 */ /* 0x008fce0000000000 */
[----:B------:R-:W3:Y:S01]  /*0210*/  MUFU.SQRT R11, R11 ;  /* 0x0000000b000b7308 */ /* 0x000ee20000002000 */
[----:B-1----:R-:W1:Y:S01]  /*0220*/  LDC.64 R4, c[0x0][0x248] ;  /* 0x00009200ff047b82 */ /* 0x002e620000000a00 */
[----:B------:R-:W-:Y:S01]  /*0230*/  FADD R16, R7, 9.9999997473787516356e-06 ;  /* 0x3727c5ac07107421 */ /* 0x000fe20000000000 */
[----:B------:R-:W-:Y:S01]  /*0240*/  FADD R29, R29, -R17 ;  /* 0x800000111d1d7221 */ /* 0x000fe20000000000 */
[----:B------:R-:W-:Y:S01]  /*0250*/  FADD R18, R30, -R18 ;  /* 0x800000121e127221 */ /* 0x000fe20000000000 */
[----:B--2---:R-:W-:-:S03]  /*0260*/  FSETP.GT.AND P0, PT, R12, 8.50705917302346158658e+37, PT ;  /* 0x7e8000000c00780b */ /* 0x004fc60003f04000 */
[----:B------:R-:W2:Y:S01]  /*0270*/  MUFU.SQRT R10, R6 ;  /* 0x00000006000a7308 */ /* 0x000ea20000002000 */
[----:B------:R-:W-:Y:S02]  /*0280*/  FSETP.GEU.AND P2, PT, R12, 1.175494350822287508e-38, PT ;  /* 0x008000000c00780b */ /* 0x000fe40003f4e000 */
[----:B0-----:R-:W-:Y:S02]  /*0290*/  FSEL R9, R2, 1, P0 ;  /* 0x3f80000002097808 */ /* 0x001fe40000000000 */
[----:B---3--:R-:W-:-:S03]  /*02a0*/  FSETP.GT.AND P1, PT, R11, 8.50705917302346158658e+37, PT ;  /* 0x7e8000000b00780b */ /* 0x008fc60003f24000 */
[----:B------:R-:W-:Y:S01]  /*02b0*/  MUFU.SQRT R16, R16 ;  /* 0x0000001000107308 */ /* 0x000fe20000002000 */
[----:B------:R-:W-:Y:S01]  /*02c0*/  FSETP.GEU.AND P3, PT, R11, 1.175494350822287508e-38, PT ;  /* 0x008000000b00780b */ /* 0x000fe20003f6e000 */
[----:B------:R-:W-:-:S04]  /*02d0*/  @P0 FMUL R12, R12, 0.25 ;  /* 0x3e8000000c0c0820 */ /* 0x000fc80000400000 */
[----:B------:R-:W-:Y:S01]  /*02e0*/  @!P2 FMUL R9, R9, 16777216 ;  /* 0x4b8000000909a820 */ /* 0x000fe20000400000 */
[----:B--2---:R-:W-:Y:S01]  /*02f0*/  FSETP.GT.AND P0, PT, R10, 8.50705917302346158658e+37, PT ;  /* 0x7e8000000a00780b */ /* 0x004fe20003f04000 */
[----:B------:R-:W-:Y:S01]  /*0300*/  @!P2 FMUL R12, R12, 16777216 ;  /* 0x4b8000000c0ca820 */ /* 0x000fe20000400000 */
[----:B-1----:R-:W-:Y:S01]  /*0310*/  IMAD.WIDE R4, R3, 0x4, R4 ;  /* 0x0000000403047825 */ /* 0x002fe200078e0204 */
[----:B------:R-:W-:-:S03]  /*0320*/  FSETP.GEU.AND P2, PT, R10, 1.175494350822287508e-38, PT ;  /* 0x008000000a00780b */ /* 0x000fc60003f4e000 */
[----:B------:R-:W-:Y:S01]  /*0330*/  @P1 FMUL R11, R11, 0.25 ;  /* 0x3e8000000b0b1820 */ /* 0x000fe20000400000 */
[----:B------:R-:W0:Y:S01]  /*0340*/  MUFU.RCP R12, R12 ;  /* 0x0000000c000c7308 */ /* 0x000e220000001000 */
[----:B------:R-:W2:Y:S02]  /*0350*/  LDG.E.EL.128 R4, desc[UR4][R4.64] ;  /* 0x0000000404047981 */ /* 0x000ea4000c2e1d00 */
[----:B------:R-:W-:-:S03]  /*0360*/  @!P3 FMUL R11, R11, 16777216 ;  /* 0x4b8000000b0bb820 */ /* 0x000fc60000400000 */
[----:B------:R-:W-:-:S03]  /*0370*/  @P0 FMUL R10, R10, 0.25 ;  /* 0x3e8000000a0a0820 */ /* 0x000fc60000400000 */
[----:B------:R-:W1:Y:S01]  /*0380*/  MUFU.RCP R11, R11 ;  /* 0x0000000b000b7308 */ /* 0x000e620000001000 */
[----:B0-----:R-:W-:Y:S02]  /*0390*/  FMUL R9, R12, R9 ;  /* 0x000000090c097220 */ /* 0x001fe40000400000 */
[----:B------:R-:W0:Y:S02]  /*03a0*/  LDC.64 R12, c[0x0][0x238] ;  /* 0x00008e00ff0c7b82 */ /* 0x000e240000000a00 */
[----:B------:R-:W-:-:S04]  /*03b0*/  FMUL R9, R9, R28 ;  /* 0x0000001c09097220 */ /* 0x000fc80000400000 */
[----:B----4-:R-:W-:Y:S02]  /*03c0*/  FFMA R24, R20, R9, R24 ;  /* 0x0000000914187223 */ /* 0x010fe40000000018 */
[----:B------:R-:W3:Y:S01]  /*03d0*/  LDC.64 R8, c[0x0][0x240] ;  /* 0x00009000ff087b82 */ /* 0x000ee20000000a00 */
[----:B------:R-:W-:Y:S01]  /*03e0*/  @!P2 FMUL R10, R10, 16777216 ;  /* 0x4b8000000a0aa820 */ /* 0x000fe20000400000 */
[----:B------:R-:W-:-:S03]  /*03f0*/  FSEL R14, R2, 1, P1 ;  /* 0x3f800000020e7808 */ /* 0x000fc60000800000 */
[----:B------:R-:W4:Y:S01]  /*0400*/  MUFU.RCP R17, R10 ;  /* 0x0000000a00117308 */ /* 0x000f220000001000 */
[----:B------:R-:W-:Y:S01]  /*0410*/  FSEL R20, R2, 1, P0 ;  /* 0x3f80000002147808 */ /* 0x000fe20000000000 */
[----:B------:R-:W-:Y:S01]  /*0420*/  @!P3 FMUL R14, R14, 16777216 ;  /* 0x4b8000000e0eb820 */ /* 0x000fe20000400000 */
[----:B------:R-:W-:-:S03]  /*0430*/  FSETP.GT.AND P1, PT, R16, 8.50705917302346158658e+37, PT ;  /* 0x7e8000001000780b */ /* 0x000fc60003f24000 */
[----:B-1----:R-:W-:Y:S01]  /*0440*/  FMUL R14, R11, R14 ;  /* 0x0000000e0b0e7220 */ /* 0x002fe20000400000 */
[----:B------:R-:W-:Y:S01]  /*0450*/  @!P2 FMUL R20, R20, 16777216 ;  /* 0x4b8000001414a820 */ /* 0x000fe20000400000 */
[----:B------:R-:W-:Y:S02]  /*0460*/  FSETP.GEU.AND P0, PT, R16, 1.175494350822287508e-38, PT ;  /* 0x008000001000780b */ /* 0x000fe40003f0e000 */
[----:B------:R-:W-:Y:S01]  /*0470*/  FMUL R14, R14, R29 ;  /* 0x0000001d0e0e7220 */ /* 0x000fe20000400000 */
[----:B0-----:R-:W-:-:S04]  /*0480*/  IMAD.WIDE R28, R0, 0x4, R12 ;  /* 0x00000004001c7825 */ /* 0x001fc800078e020c */
[----:B----4-:R-:W-:Y:S01]  /*0490*/  FMUL R17, R17, R20 ;  /* 0x0000001411117220 */ /* 0x010fe20000400000 */
[----:B------:R-:W-:Y:S01]  /*04a0*/  FFMA R25, R21, R14, R25 ;  /* 0x0000000e15197223 */ /* 0x000fe20000000019 */
[----:B---3--:R-:W-:-:S04]  /*04b0*/  IMAD.WIDE R12, R3, 0x4, R8 ;  /* 0x00000004030c7825 */ /* 0x008fc800078e0208 */
[----:B------:R-:W-:Y:S01]  /*04c0*/  FMUL R21, R17, R18 ;  /* 0x0000001211157220 */ /* 0x000fe20000400000 */
[----:B------:R-:W-:Y:S01]  /*04d0*/  @P1 FMUL R16, R16, 0.25 ;  /* 0x3e80000010101820 */ /* 0x000fe20000400000 */
[----:B------:R-:W3:Y:S01]  /*04e0*/  LDG.E.128 R8, desc[UR4][R28.64] ;  /* 0x000000041c087981 */ /* 0x000ee2000c1e1d00 */
[----:B------:R-:W-:-:S03]  /*04f0*/  FADD R31, R31, -R19 ;  /* 0x800000131f1f7221 */ /* 0x000fc60000000000 */
[----:B------:R-:W3:Y:S01]  /*0500*/  LDG.E.EL.128 R12, desc[UR4][R12.64] ;  /* 0x000000040c0c7981 */ /* 0x000ee2000c2e1d00 */
[----:B------:R-:W-:Y:S01]  /*0510*/  FFMA R26, R22, R21, R26 ;  /* 0x00000015161a7223 */ /* 0x000fe2000000001a */
[----:B------:R-:W-:Y:S01]  /*0520*/  @!P0 FMUL R16, R16, 16777216 ;  /* 0x4b80000010108820 */ /* 0x000fe20000400000 */
[----:B------:R-:W0:Y:S08]  /*0530*/  LDC.64 R18, c[0x0][0x250] ;  /* 0x00009400ff127b82 */ /* 0x000e300000000a00 */
[----:B------:R-:W1:Y:S01]  /*0540*/  LDC.64 R20, c[0x0][0x258] ;  /* 0x00009600ff147b82 */ /* 0x000e620000000a00 */
[----:B------:R-:W4:Y:S01]  /*0550*/  MUFU.RCP R16, R16 ;  /* 0x0000001000107308 */ /* 0x000f220000001000 */
[----:B------:R-:W-:-:S05]  /*0560*/  FSEL R17, R2, 1, P1 ;  /* 0x3f80000002117808 */ /* 0x000fca0000800000 */
[----:B------:R-:W-:-:S04]  /*0570*/  @!P0 FMUL R17, R17, 16777216 ;  /* 0x4b80000011118820 */ /* 0x000fc80000400000 */
[----:B----4-:R-:W-:Y:S01]  /*0580*/  FMUL R30, R16, R17 ;  /* 0x00000011101e7220 */ /* 0x010fe20000400000 */
[----:B0-----:R-:W-:-:S04]  /*0590*/  IMAD.WIDE R16, R3, 0x4, R18 ;  /* 0x0000000403107825 */ /* 0x001fc800078e0212 */
[----:B------:R-:W-:Y:S02]  /*05a0*/  FMUL R30, R30, R31 ;  /* 0x0000001f1e1e7220 */ /* 0x000fe40000400000 */
[----:B------:R-:W4:Y:S01]  /*05b0*/  LDG.E.EL.128 R16, desc[UR4][R16.64] ;  /* 0x0000000410107981 */ /* 0x000f22000c2e1d00 */
[----:B-1----:R-:W-:-:S04]  /*05c0*/  IMAD.WIDE R20, R3, 0x4, R20 ;  /* 0x0000000403147825 */ /* 0x002fc800078e0214 */
[----:B------:R-:W-:Y:S02]  /*05d0*/  FFMA R27, R23, R30, R27 ;  /* 0x0000001e171b7223 */ /* 0x000fe4000000001b */
[----:B------:R-:W4:Y:S01]  /*05e0*/  LDG.E.EL.128 R20, desc[UR4][R20.64] ;  /* 0x0000000414147981 */ /* 0x000f22000c2e1d00 */
[----:B--2---:R-:W-:Y:S01]  /*05f0*/  FADD R3, R4, 9.9999997473787516356e-06 ;  /* 0x3727c5ac04037421 */ /* 0x004fe20000000000 */
[----:B------:R-:W-:Y:S01]  /*0600*/  FADD R5, R5, 9.9999997473787516356e-06 ;  /* 0x3727c5ac05057421 */ /* 0x000fe20000000000 */
[----:B------:R-:W-:-:S04]  /*0610*/  FADD R4, R6, 9.9999997473787516356e-06 ;  /* 0x3727c5ac06047421 */ /* 0x000fc80000000000 */
[----:B------:R-:W0:Y:S01]  /*0620*/  MUFU.SQRT R3, R3 ;  /* 0x0000000300037308 */ /* 0x000e220000002000 */
[----:B------:R-:W-:-:S07]  /*0630*/  FADD R7, R7, 9.9999997473787516356e-06 ;  /* 0x3727c5ac07077421 */ /* 0x000fce0000000000 */
[----:B------:R-:W1:Y:S08]  /*0640*/  MUFU.SQRT R5, R5 ;  /* 0x0000000500057308 */ /* 0x000e700000002000 */
[----:B------:R-:W2:Y:S01]  /*0650*/  MUFU.SQRT R4, R4 ;  /* 0x0000000400047308 */ /* 0x000ea20000002000 */
[----:B0-----:R-:W-:-:S07]  /*0660*/  FSETP.GT.AND P6, PT, R3, 8.50705917302346158658e+37, PT ;  /* 0x7e8000000300780b */ /* 0x001fce0003fc4000 */
[----:B------:R0:W5:Y:S01]  /*0670*/  MUFU.SQRT R6, R7 ;  /* 0x0000000700067308 */ /* 0x0001620000002000 */
[----:B------:R-:W-:Y:S02]  /*0680*/  FSETP.GEU.AND P5, PT, R3, 1.175494350822287508e-38, PT ;  /* 0x008000000300780b */ /* 0x000fe40003fae000 */
[----:B-1----:R-:W-:Y:S02]  /*0690*/  FSETP.GT.AND P4, PT, R5, 8.50705917302346158658e+37, PT ;  /* 0x7e8000000500780b */ /* 0x002fe40003f84000 */
[----:B--2---:R-:W-:Y:S01]  /*06a0*/  FSETP.GT.AND P2, PT, R4, 8.50705917302346158658e+37, PT ;  /* 0x7e8000000400780b */ /* 0x004fe20003f44000 */
[----:B------:R-:W-:Y:S01]  /*06b0*/  @P6 FMUL R3, R3, 0.25 ;  /* 0x3e80000003036820 */ /* 0x000fe20000400000 */
[----:B0-----:R-:W-:Y:S02]  /*06c0*/  FSEL R7, R2, 1, P6 ;  /* 0x3f80000002077808 */ /* 0x001fe40003000000 */
[----:B------:R-:W-:Y:S02]  /*06d0*/  FSETP.GEU.AND P3, PT, R5, 1.175494350822287508e-38, PT ;  /* 0x008000000500780b */ /* 0x000fe40003f6e000 */
[----:B-----5:R-:W-:-:S02]  /*06e0*/  FSETP.GT.AND P1, PT, R6, 8.50705917302346158658e+37, PT ;  /* 0x7e8000000600780b */ /* 0x020fc40003f24000 */
[----:B------:R-:W-:Y:S02]  /*06f0*/  FSETP.GEU.AND P0, PT, R4, 1.175494350822287508e-38, PT ;  /* 0x008000000400780b */ /* 0x000fe40003f0e000 */
[----:B------:R-:W-:Y:S01]  /*0700*/  FSETP.GEU.AND P6, PT, R6, 1.175494350822287508e-38, PT ;  /* 0x008000000600780b */ /* 0x000fe20003fce000 */
[----:B------:R-:W-:Y:S01]  /*0710*/  @!P5 FMUL R3, R3, 16777216 ;  /* 0x4b8000000303d820 */ /* 0x000fe20000400000 */
[----:B------:R-:W-:Y:S01]  /*0720*/  @P4 FMUL R5, R5, 0.25 ;  /* 0x3e80000005054820 */ /* 0x000fe20000400000 */
[----:B------:R-:W-:Y:S01]  /*0730*/  @P2 FMUL R4, R4, 0.25 ;  /* 0x3e80000004042820 */ /* 0x000fe20000400000 */
[----:B---3--:R-:W-:Y:S02]  /*0740*/  FADD R8, R8, -R12 ;  /* 0x8000000c08087221 */ /* 0x008fe40000000000 */
[----:B------:R-:W0:Y:S03]  /*0750*/  MUFU.RCP R12, R3 ;  /* 0x00000003000c7308 */ /* 0x000e260000001000 */
[----:B------:R-:W-:Y:S01]  /*0760*/  @P1 FMUL R6, R6, 0.25 ;  /* 0x3e80000006061820 */ /* 0x000fe20000400000 */
[----:B------:R-:W-:Y:S01]  /*0770*/  @!P3 FMUL R5, R5, 16777216 ;  /* 0x4b8000000505b820 */ /* 0x000fe20000400000 */
[----:B------:R-:W-:-:S02]  /*0780*/  @!P0 FMUL R4, R4, 16777216 ;  /* 0x4b80000004048820 */ /* 0x000fc40000400000 */
[----:B------:R-:W-:Y:S01]  /*0790*/  @!P6 FMUL R6, R6, 16777216 ;  /* 0x4b8000000606e820 */ /* 0x000fe20000400000 */
[----:B------:R-:W-:Y:S02]  /*07a0*/  @!P5 FMUL R7, R7, 16777216 ;  /* 0x4b8000000707d820 */ /* 0x000fe40000400000 */
[----:B------:R-:W1:Y:S01]  /*07b0*/  MUFU.RCP R5, R5 ;  /* 0x0000000500057308 */ /* 0x000e620000001000 */
[----:B------:R-:W-:Y:S01]  /*07c0*/  FADD R14, R10, -R14 ;  /* 0x8000000e0a0e7221 */ /* 0x000fe20000000000 */
[----:B------:R-:W-:Y:S02]  /*07d0*/  FADD R15, R11, -R15 ;  /* 0x8000000f0b0f7221 */ /* 0x000fe40000000000 */
[----:B------:R-:W2:Y:S04]  /*07e0*/  LDC.64 R10, c[0x0][0x260] ;  /* 0x00009800ff0a7b82 */ /* 0x000ea80000000a00 */
[----:B------:R-:W3:Y:S01]  /*07f0*/  MUFU.RCP R4, R4 ;  /* 0x0000000400047308 */ /* 0x000ee20000001000 */
[----:B------:R-:W-:Y:S01]  /*0800*/  FADD R9, R9, -R13 ;  /* 0x8000000d09097221 */ /* 0x000fe20000000000 */
[----:B0-----:R-:W-:-:S06]  /*0810*/  FMUL R7, R12, R7 ;  /* 0x000000070c077220 */ /* 0x001fcc0000400000 */
[----:B------:R-:W0:Y:S01]  /*0820*/  MUFU.RCP R6, R6 ;  /* 0x0000000600067308 */ /* 0x000e220000001000 */
[C---:B------:R-:W-:Y:S02]  /*0830*/  FSEL R12, R2.reuse, 1, P4 ;  /* 0x3f800000020c7808 */ /* 0x040fe40002000000 */
[C---:B------:R-:W-:Y:S02]  /*0840*/  FSEL R3, R2.reuse, 1, P2 ;  /* 0x3f80000002037808 */ /* 0x040fe40001000000 */
[----:B------:R-:W-:Y:S01]  /*0850*/  FSEL R13, R2, 1, P1 ;  /* 0x3f800000020d7808 */ /* 0x000fe20000800000 */
[----:B------:R-:W-:Y:S02]  /*0860*/  @!P3 FMUL R12, R12, 16777216 ;  /* 0x4b8000000c0cb820 */ /* 0x000fe40000400000 */
[----:B------:R-:W-:Y:S02]  /*0870*/  @!P0 FMUL R3, R3, 16777216 ;  /* 0x4b80000003038820 */ /* 0x000fe40000400000 */
[----:B------:R-:W-:Y:S01]  /*0880*/  @!P6 FMUL R13, R13, 16777216 ;  /* 0x4b8000000d0de820 */ /* 0x000fe20000400000 */
[----:B-1----:R-:W-:Y:S01]  /*0890*/  FMUL R12, R5, R12 ;  /* 0x0000000c050c7220 */ /* 0x002fe20000400000 */
[----:B---3--:R-:W-:-:S02]  /*08a0*/  FMUL R3, R4, R3 ;  /* 0x0000000304037220 */ /* 0x008fc40000400000 */
[----:B0-----:R-:W-:Y:S01]  /*08b0*/  FMUL R2, R6, R13 ;  /* 0x0000000d06027220 */ /* 0x001fe20000400000 */
[----:B------:R-:W-:Y:S01]  /*08c0*/  FMUL R7, R7, R8 ;  /* 0x0000000807077220 */ /* 0x000fe20000400000 */
[----:B------:R-:W-:Y:S01]  /*08d0*/  FMUL R12, R12, R9 ;  /* 0x000000090c0c7220 */ /* 0x000fe20000400000 */
[----:B------:R-:W-:Y:S01]  /*08e0*/  FMUL R3, R3, R14 ;  /* 0x0000000e03037220 */ /* 0x000fe20000400000 */
[----:B------:R-:W-:Y:S01]  /*08f0*/  FMUL R2, R2, R15 ;  /* 0x0000000f02027220 */ /* 0x000fe20000400000 */
[----:B----4-:R-:W-:Y:S01]  /*0900*/  FFMA R7, R16, R7, R20 ;  /* 0x0000000710077223 */ /* 0x010fe20000000014 */
[----:B------:R-:W-:Y:S01]  /*0910*/  FFMA R12, R17, R12, R21 ;  /* 0x0000000c110c7223 */ /* 0x000fe20000000015 */
[----:B------:R-:W-:Y:S01]  /*0920*/  FFMA R3, R18, R3, R22 ;  /* 0x0000000312037223 */ /* 0x000fe20000000016 */
[----:B------:R-:W-:Y:S01]  /*0930*/  FFMA R2, R19, R2, R23 ;  /* 0x0000000213027223 */ /* 0x000fe20000000017 */
[----:B--2---:R-:W-:-:S04]  /*0940*/  IMAD.WIDE R10, R0, 0x4, R10 ;  /* 0x00000004000a7825 */ /* 0x004fc800078e020a */
[----:B------:R-:W-:Y:S01]  /*0950*/  FADD R24, R24, R7 ;  /* 0x0000000718187221 */ /* 0x000fe20000000000 */
[----:B------:R-:W-:Y:S01]  /*0960*/  FADD R25, R25, R12 ;  /* 0x0000000c19197221 */ /* 0x000fe20000000000 */
[----:B------:R-:W-:Y:S01]  /*0970*/  FADD R26, R26, R3 ;  /* 0x000000031a1a7221 */ /* 0x000fe20000000000 */
[----:B------:R-:W-:-:S05]  /*0980*/  FADD R27, R27, R2 ;  /* 0x000000021b1b7221 */ /* 0x000fca0000000000 */
[----:B------:R-:W-:Y:S01]  /*0990*/  STG.E.128 desc[UR4][R10.64], R24 ;  /* 0x000000180a007986 */ /* 0x000fe2000c101d04 */
[----:B------:R-:W-:Y:S05]  /*09a0*/  EXIT ;  /* 0x000000000000794d */ /* 0x000fea0003800000 */
.L_x_0:
[----:B------:R-:W-:-:S00]  /*09b0*/  BRA `(.L_x_0) ;  /* 0xfffffffc00fc7947 */ /* 0x000fc0000383ffff */
[----:B------:R-:W-:-:S00]  /*09c0*/  NOP ;  /* 0x0000000000007918 */ /* 0x000fc00000000000 */
        /* <DEDUP_REMOVED lines=11> */
.L_x_1:


//--------------------- .nv.global.init           --------------------------
	.section	.nv.global.init,"aw",@progbits
.nv.global.init:
	.type		_$_str,@object
	.size		_$_str,(_$_str_$_2 - _$_str)
_$_str:
        /*0000*/ 	.byte	0x5f, 0x5f, 0x43, 0x55, 0x44, 0x41, 0x5f, 0x46, 0x54, 0x5a, 0x00
	.type		_$_str_$_2,@object
	.size		_$_str_$_2,(.L_1 - _$_str_$_2)
_$_str_$_2:
        /*000b*/ 	.byte	0x5f, 0x5f, 0x43, 0x55, 0x44, 0x41, 0x5f, 0x50, 0x52, 0x45, 0x43, 0x5f, 0x53, 0x51, 0x52, 0x54
        /*001b*/ 	.byte	0x00
.L_1:


//--------------------- .nv.constant0.triton_poi_fused__native_batch_norm_legit_no_training_add_10 --------------------------
	.section	.nv.constant0.triton_poi_fused__native_batch_norm_legit_no_training_add_10,"a",@progbits
	.sectionflags	@""
	.align	4
.nv.constant0.triton_poi_fused__native_batch_norm_legit_no_training_add_10:
	.zero		620
